//
// Generated by NVIDIA NVVM Compiler
//
// Compiler Build ID: CL-36424714
// Cuda compilation tools, release 13.0, V13.0.88
// Based on NVVM 20.0.0
//

.version 9.0
.target sm_100
.address_size 64

	// .globl	_Z19sinewave_vbo_kernelP6float4jjf
.global .align 4 .b8 __cudart_i2opi_f[24] = {65, 144, 67, 60, 153, 149, 98, 219, 192, 221, 52, 245, 209, 87, 39, 252, 41, 21, 68, 78, 110, 131, 249, 162};

.visible .entry _Z19sinewave_vbo_kernelP6float4jjf(
	.param .u64 .ptr .align 1 _Z19sinewave_vbo_kernelP6float4jjf_param_0,
	.param .u32 _Z19sinewave_vbo_kernelP6float4jjf_param_1,
	.param .u32 _Z19sinewave_vbo_kernelP6float4jjf_param_2,
	.param .f32 _Z19sinewave_vbo_kernelP6float4jjf_param_3
)
{
	.local .align 4 .b8 	__local_depot0[28];
	.reg .b64 	%SP;
	.reg .b64 	%SPL;
	.reg .pred 	%p<17>;
	.reg .b32 	%r<91>;
	.reg .b32 	%f<67>;
	.reg .b64 	%rd<43>;
	.reg .b64 	%fd<5>;

	mov.u64 	%SPL, __local_depot0;
	ld.param.u64 	%rd16, [_Z19sinewave_vbo_kernelP6float4jjf_param_0];
	ld.param.u32 	%r31, [_Z19sinewave_vbo_kernelP6float4jjf_param_1];
	ld.param.u32 	%r32, [_Z19sinewave_vbo_kernelP6float4jjf_param_2];
	ld.param.f32 	%f16, [_Z19sinewave_vbo_kernelP6float4jjf_param_3];
	add.u64 	%rd1, %SPL, 0;
	mov.u32 	%r33, %ctaid.x;
	mov.u32 	%r34, %ntid.x;
	mov.u32 	%r35, %tid.x;
	mad.lo.s32 	%r1, %r33, %r34, %r35;
	mov.u32 	%r36, %ctaid.y;
	mov.u32 	%r37, %ntid.y;
	mov.u32 	%r38, %tid.y;
	mad.lo.s32 	%r2, %r36, %r37, %r38;
	cvt.rn.f32.u32 	%f17, %r1;
	cvt.rn.f32.u32 	%f18, %r31;
	div.rn.f32 	%f19, %f17, %f18;
	cvt.rn.f32.u32 	%f20, %r2;
	cvt.rn.f32.u32 	%f21, %r32;
	div.rn.f32 	%f22, %f20, %f21;
	fma.rn.f32 	%f1, %f19, 0f40000000, 0fBF800000;
	fma.rn.f32 	%f2, %f22, 0f40000000, 0fBF800000;
	fma.rn.f32 	%f3, %f1, 0f40800000, %f16;
	mul.f32 	%f23, %f3, 0f3F22F983;
	cvt.rni.s32.f32 	%r86, %f23;
	cvt.rn.f32.s32 	%f24, %r86;
	fma.rn.f32 	%f25, %f24, 0fBFC90FDA, %f3;
	fma.rn.f32 	%f26, %f24, 0fB3A22168, %f25;
	fma.rn.f32 	%f65, %f24, 0fA7C234C5, %f26;
	abs.f32 	%f5, %f3;
	setp.ltu.f32 	%p1, %f5, 0f47CE4780;
	@%p1 bra 	$L__BB0_8;
	setp.neu.f32 	%p2, %f5, 0f7F800000;
	@%p2 bra 	$L__BB0_3;
	mov.f32 	%f29, 0f00000000;
	mul.rn.f32 	%f65, %f3, %f29;
	mov.b32 	%r86, 0;
	bra.uni 	$L__BB0_8;
$L__BB0_3:
	mov.b32 	%r4, %f3;
	shl.b32 	%r40, %r4, 8;
	or.b32  	%r5, %r40, -2147483648;
	mov.b64 	%rd39, 0;
	mov.b32 	%r83, 0;
	mov.u64 	%rd37, __cudart_i2opi_f;
	mov.u64 	%rd38, %rd1;
$L__BB0_4:
	.pragma "nounroll";
	ld.global.nc.u32 	%r41, [%rd37];
	mad.wide.u32 	%rd20, %r41, %r5, %rd39;
	shr.u64 	%rd39, %rd20, 32;
	st.local.u32 	[%rd38], %rd20;
	add.s32 	%r83, %r83, 1;
	add.s64 	%rd38, %rd38, 4;
	add.s64 	%rd37, %rd37, 4;
	setp.ne.s32 	%p3, %r83, 6;
	@%p3 bra 	$L__BB0_4;
	shr.u32 	%r42, %r4, 23;
	st.local.u32 	[%rd1+24], %rd39;
	and.b32  	%r8, %r42, 31;
	and.b32  	%r43, %r42, 224;
	add.s32 	%r44, %r43, -128;
	shr.u32 	%r45, %r44, 5;
	mul.wide.u32 	%rd21, %r45, 4;
	sub.s64 	%rd8, %rd1, %rd21;
	ld.local.u32 	%r84, [%rd8+24];
	ld.local.u32 	%r85, [%rd8+20];
	setp.eq.s32 	%p4, %r8, 0;
	@%p4 bra 	$L__BB0_7;
	shf.l.wrap.b32 	%r84, %r85, %r84, %r8;
	ld.local.u32 	%r46, [%rd8+16];
	shf.l.wrap.b32 	%r85, %r46, %r85, %r8;
$L__BB0_7:
	shr.u32 	%r47, %r84, 30;
	shf.l.wrap.b32 	%r48, %r85, %r84, 2;
	shl.b32 	%r49, %r85, 2;
	shr.u32 	%r50, %r48, 31;
	add.s32 	%r51, %r50, %r47;
	neg.s32 	%r52, %r51;
	setp.lt.s32 	%p5, %r4, 0;
	selp.b32 	%r86, %r52, %r51, %p5;
	xor.b32  	%r53, %r48, %r4;
	shr.s32 	%r54, %r48, 31;
	xor.b32  	%r55, %r54, %r48;
	xor.b32  	%r56, %r54, %r49;
	cvt.u64.u32 	%rd22, %r55;
	shl.b64 	%rd23, %rd22, 32;
	cvt.u64.u32 	%rd24, %r56;
	or.b64  	%rd25, %rd23, %rd24;
	cvt.rn.f64.s64 	%fd1, %rd25;
	mul.f64 	%fd2, %fd1, 0d3BF921FB54442D19;
	cvt.rn.f32.f64 	%f27, %fd2;
	neg.f32 	%f28, %f27;
	setp.lt.s32 	%p6, %r53, 0;
	selp.f32 	%f65, %f28, %f27, %p6;
$L__BB0_8:
	mul.rn.f32 	%f30, %f65, %f65;
	and.b32  	%r58, %r86, 1;
	setp.eq.b32 	%p7, %r58, 1;
	selp.f32 	%f31, 0f3F800000, %f65, %p7;
	fma.rn.f32 	%f32, %f30, %f31, 0f00000000;
	fma.rn.f32 	%f33, %f30, 0f37CBAC00, 0fBAB607ED;
	selp.f32 	%f34, %f33, 0fB94D4153, %p7;
	selp.f32 	%f35, 0f3D2AAABB, 0f3C0885E4, %p7;
	fma.rn.f32 	%f36, %f34, %f30, %f35;
	selp.f32 	%f37, 0fBEFFFFFF, 0fBE2AAAA8, %p7;
	fma.rn.f32 	%f38, %f36, %f30, %f37;
	fma.rn.f32 	%f39, %f38, %f32, %f31;
	and.b32  	%r59, %r86, 2;
	setp.eq.s32 	%p8, %r59, 0;
	mov.f32 	%f40, 0f00000000;
	sub.f32 	%f41, %f40, %f39;
	selp.f32 	%f9, %f39, %f41, %p8;
	fma.rn.f32 	%f10, %f2, 0f40800000, %f16;
	mul.f32 	%f42, %f10, 0f3F22F983;
	cvt.rni.s32.f32 	%r90, %f42;
	cvt.rn.f32.s32 	%f43, %r90;
	fma.rn.f32 	%f44, %f43, 0fBFC90FDA, %f10;
	fma.rn.f32 	%f45, %f43, 0fB3A22168, %f44;
	fma.rn.f32 	%f66, %f43, 0fA7C234C5, %f45;
	abs.f32 	%f12, %f10;
	setp.ltu.f32 	%p9, %f12, 0f47CE4780;
	@%p9 bra 	$L__BB0_16;
	setp.neu.f32 	%p10, %f12, 0f7F800000;
	@%p10 bra 	$L__BB0_11;
	mov.f32 	%f48, 0f00000000;
	mul.rn.f32 	%f66, %f10, %f48;
	mov.b32 	%r90, 0;
	bra.uni 	$L__BB0_16;
$L__BB0_11:
	mov.b32 	%r18, %f10;
	shl.b32 	%r61, %r18, 8;
	or.b32  	%r19, %r61, -2147483648;
	mov.b64 	%rd42, 0;
	mov.b32 	%r87, 0;
	mov.u64 	%rd40, __cudart_i2opi_f;
	mov.u64 	%rd41, %rd1;
$L__BB0_12:
	.pragma "nounroll";
	ld.global.nc.u32 	%r62, [%rd40];
	mad.wide.u32 	%rd28, %r62, %r19, %rd42;
	shr.u64 	%rd42, %rd28, 32;
	st.local.u32 	[%rd41], %rd28;
	add.s32 	%r87, %r87, 1;
	add.s64 	%rd41, %rd41, 4;
	add.s64 	%rd40, %rd40, 4;
	setp.ne.s32 	%p11, %r87, 6;
	@%p11 bra 	$L__BB0_12;
	shr.u32 	%r63, %r18, 23;
	st.local.u32 	[%rd1+24], %rd42;
	and.b32  	%r22, %r63, 31;
	and.b32  	%r64, %r63, 224;
	add.s32 	%r65, %r64, -128;
	shr.u32 	%r66, %r65, 5;
	mul.wide.u32 	%rd29, %r66, 4;
	sub.s64 	%rd15, %rd1, %rd29;
	ld.local.u32 	%r88, [%rd15+24];
	ld.local.u32 	%r89, [%rd15+20];
	setp.eq.s32 	%p12, %r22, 0;
	@%p12 bra 	$L__BB0_15;
	shf.l.wrap.b32 	%r88, %r89, %r88, %r22;
	ld.local.u32 	%r67, [%rd15+16];
	shf.l.wrap.b32 	%r89, %r67, %r89, %r22;
$L__BB0_15:
	shr.u32 	%r68, %r88, 30;
	shf.l.wrap.b32 	%r69, %r89, %r88, 2;
	shl.b32 	%r70, %r89, 2;
	shr.u32 	%r71, %r69, 31;
	add.s32 	%r72, %r71, %r68;
	neg.s32 	%r73, %r72;
	setp.lt.s32 	%p13, %r18, 0;
	selp.b32 	%r90, %r73, %r72, %p13;
	xor.b32  	%r74, %r69, %r18;
	shr.s32 	%r75, %r69, 31;
	xor.b32  	%r76, %r75, %r69;
	xor.b32  	%r77, %r75, %r70;
	cvt.u64.u32 	%rd30, %r76;
	shl.b64 	%rd31, %rd30, 32;
	cvt.u64.u32 	%rd32, %r77;
	or.b64  	%rd33, %rd31, %rd32;
	cvt.rn.f64.s64 	%fd3, %rd33;
	mul.f64 	%fd4, %fd3, 0d3BF921FB54442D19;
	cvt.rn.f32.f64 	%f46, %fd4;
	neg.f32 	%f47, %f46;
	setp.lt.s32 	%p14, %r74, 0;
	selp.f32 	%f66, %f47, %f46, %p14;
$L__BB0_16:
	cvta.to.global.u64 	%rd34, %rd16;
	add.s32 	%r79, %r90, 1;
	mul.rn.f32 	%f49, %f66, %f66;
	and.b32  	%r80, %r90, 1;
	setp.eq.b32 	%p15, %r80, 1;
	selp.f32 	%f50, %f66, 0f3F800000, %p15;
	fma.rn.f32 	%f51, %f49, %f50, 0f00000000;
	fma.rn.f32 	%f52, %f49, 0f37CBAC00, 0fBAB607ED;
	selp.f32 	%f53, 0fB94D4153, %f52, %p15;
	selp.f32 	%f54, 0f3C0885E4, 0f3D2AAABB, %p15;
	fma.rn.f32 	%f55, %f53, %f49, %f54;
	selp.f32 	%f56, 0fBE2AAAA8, 0fBEFFFFFF, %p15;
	fma.rn.f32 	%f57, %f55, %f49, %f56;
	fma.rn.f32 	%f58, %f57, %f51, %f50;
	and.b32  	%r81, %r79, 2;
	setp.eq.s32 	%p16, %r81, 0;
	mov.f32 	%f59, 0f00000000;
	sub.f32 	%f60, %f59, %f58;
	selp.f32 	%f61, %f58, %f60, %p16;
	mul.f32 	%f62, %f9, %f61;
	mul.f32 	%f63, %f62, 0f3F000000;
	mad.lo.s32 	%r82, %r31, %r2, %r1;
	mul.wide.u32 	%rd35, %r82, 16;
	add.s64 	%rd36, %rd34, %rd35;
	mov.f32 	%f64, 0f3F800000;
	st.global.v4.f32 	[%rd36], {%f1, %f63, %f2, %f64};
	ret;

}


// ===== COMPILED SASS (sm_100) =====

	.target	sm_100

	.elftype	@"ET_EXEC"


//--------------------- .note.nv.tkinfo           --------------------------
	.section	.note.nv.tkinfo,"",@"SHT_NOTE"
	.sectionflags	@"SHF_NOTE_NV_TKINFO"
	.tkinfo
        /*0018*/ 	.word	0x00000002
        /*0030*/ 	.string	""
        /*0030*/ 	.string	"ptxas"
        /*0030*/ 	.string	"Cuda compilation tools, release 13.0, V13.0.88"
        /*0030*/ 	.string	"Build cuda_13.0.r13.0/compiler.36424714_0"
        /*0030*/ 	.string	"-arch sm_100 -m 64 "



//--------------------- .note.nv.cuinfo           --------------------------
	.section	.note.nv.cuinfo,"",@"SHT_NOTE"
	.sectionflags	@"SHF_NOTE_NV_CUINFO"
        /*0018*/ 	.short	0x0002
        /*001a*/ 	.short	0x0064
        /*001c*/ 	.short	0x0082
	.zero		2


//--------------------- .nv.info                  --------------------------
	.section	.nv.info,"",@"SHT_CUDA_INFO"
	.align	4


	//----- nvinfo : EIATTR_REGCOUNT
	.align		4
        /*0000*/ 	.byte	0x04, 0x2f
        /*0002*/ 	.short	(.L_2 - .L_1)
	.align		4
.L_1:
        /*0004*/ 	.word	index@(_Z19sinewave_vbo_kernelP6float4jjf)
        /*0008*/ 	.word	0x00000014


	//----- nvinfo : EIATTR_FRAME_SIZE
	.align		4
.L_2:
        /*000c*/ 	.byte	0x04, 0x11
        /*000e*/ 	.short	(.L_4 - .L_3)
	.align		4
.L_3:
        /*0010*/ 	.word	index@($__internal_0_$__cuda_sm3x_div_rn_noftz_f32_slowpath)
        /*0014*/ 	.word	0x00000020


	//----- nvinfo : EIATTR_FRAME_SIZE
	.align		4
.L_4:
        /*0018*/ 	.byte	0x04, 0x11
        /*001a*/ 	.short	(.L_6 - .L_5)
	.align		4
.L_5:
        /*001c*/ 	.word	index@(_Z19sinewave_vbo_kernelP6float4jjf)
        /*0020*/ 	.word	0x00000020


	//----- nvinfo : EIATTR_MIN_STACK_SIZE
	.align		4
.L_6:
        /*0024*/ 	.byte	0x04, 0x12
        /*0026*/ 	.short	(.L_8 - .L_7)
	.align		4
.L_7:
        /*0028*/ 	.word	index@(_Z19sinewave_vbo_kernelP6float4jjf)
        /*002c*/ 	.word	0x00000020
.L_8:


//--------------------- .nv.compat                --------------------------
	.section	.nv.compat,"",@"SHT_CUDA_COMPAT_INFO"
	.align	4
        /*0000*/ 	.byte	0x02, 0x09, 0x00, 0x00, 0x02, 0x02, 0x01, 0x00, 0x02, 0x05, 0x05, 0x00, 0x03, 0x07, 0x01, 0x01
        /*0010*/ 	.byte	0x02, 0x03, 0x00, 0x00, 0x02, 0x06, 0x01, 0x00, 0x04, 0x0b, 0x08, 0x00, 0x01, 0x00, 0x00, 0x00
        /*0020*/ 	.byte	0x00, 0x00, 0x00, 0x00


//--------------------- .nv.info._Z19sinewave_vbo_kernelP6float4jjf --------------------------
	.section	.nv.info._Z19sinewave_vbo_kernelP6float4jjf,"",@"SHT_CUDA_INFO"
	.sectionflags	@""
	.align	4


	//----- nvinfo : EIATTR_CUDA_API_VERSION
	.align		4
        /*0000*/ 	.byte	0x04, 0x37
        /*0002*/ 	.short	(.L_10 - .L_9)
.L_9:
        /*0004*/ 	.word	0x00000082


	//----- nvinfo : EIATTR_KPARAM_INFO
	.align		4
.L_10:
        /*0008*/ 	.byte	0x04, 0x17
        /*000a*/ 	.short	(.L_12 - .L_11)
.L_11:
        /*000c*/ 	.word	0x00000000
        /*0010*/ 	.short	0x0003
        /*0012*/ 	.short	0x0010
        /*0014*/ 	.byte	0x00, 0xf0, 0x11, 0x00


	//----- nvinfo : EIATTR_KPARAM_INFO
	.align		4
.L_12:
        /*0018*/ 	.byte	0x04, 0x17
        /*001a*/ 	.short	(.L_14 - .L_13)
.L_13:
        /*001c*/ 	.word	0x00000000
        /*0020*/ 	.short	0x0002
        /*0022*/ 	.short	0x000c
        /*0024*/ 	.byte	0x00, 0xf0, 0x11, 0x00


	//----- nvinfo : EIATTR_KPARAM_INFO
	.align		4
.L_14:
        /*0028*/ 	.byte	0x04, 0x17
        /*002a*/ 	.short	(.L_16 - .L_15)
.L_15:
        /*002c*/ 	.word	0x00000000
        /*0030*/ 	.short	0x0001
        /*0032*/ 	.short	0x0008
        /*0034*/ 	.byte	0x00, 0xf0, 0x11, 0x00


	//----- nvinfo : EIATTR_KPARAM_INFO
	.align		4
.L_16:
        /*0038*/ 	.byte	0x04, 0x17
        /*003a*/ 	.short	(.L_18 - .L_17)
.L_17:
        /*003c*/ 	.word	0x00000000
        /*0040*/ 	.short	0x0000
        /*0042*/ 	.short	0x0000
        /*0044*/ 	.byte	0x00, 0xf5, 0x21, 0x00


	//----- nvinfo : EIATTR_SPARSE_MMA_MASK
	.align		4
.L_18:
        /*0048*/ 	.byte	0x03, 0x50
        /*004a*/ 	.short	0x0000


	//----- nvinfo : EIATTR_MAXREG_COUNT
	.align		4
        /*004c*/ 	.byte	0x03, 0x1b
        /*004e*/ 	.short	0x00ff


	//----- nvinfo : EIATTR_MERCURY_ISA_VERSION
	.align		4
        /*0050*/ 	.byte	0x03, 0x5f
        /*0052*/ 	.short	0x0101


	//----- nvinfo : EIATTR_VRC_CTA_INIT_COUNT
	.align		4
        /*0054*/ 	.byte	0x02, 0x4a
	.zero		1
	.zero		1


	//----- nvinfo : EIATTR_EXIT_INSTR_OFFSETS
	.align		4
        /*0058*/ 	.byte	0x04, 0x1c
        /*005a*/ 	.short	(.L_20 - .L_19)


	//   ....[0]....
.L_19:
        /*005c*/ 	.word	0x00000dc0


	//----- nvinfo : EIATTR_CRS_STACK_SIZE
	.align		4
.L_20:
        /*0060*/ 	.byte	0x04, 0x1e
        /*0062*/ 	.short	(.L_22 - .L_21)
.L_21:
        /*0064*/ 	.word	0x00000000


	//----- nvinfo : EIATTR_CBANK_PARAM_SIZE
	.align		4
.L_22:
        /*0068*/ 	.byte	0x03, 0x19
        /*006a*/ 	.short	0x0014


	//----- nvinfo : EIATTR_PARAM_CBANK
	.align		4
        /*006c*/ 	.byte	0x04, 0x0a
        /*006e*/ 	.short	(.L_24 - .L_23)
	.align		4
.L_23:
        /*0070*/ 	.word	index@(.nv.constant0._Z19sinewave_vbo_kernelP6float4jjf)
        /*0074*/ 	.short	0x0380
        /*0076*/ 	.short	0x0014


	//----- nvinfo : EIATTR_SW_WAR
	.align		4
.L_24:
        /*0078*/ 	.byte	0x04, 0x36
        /*007a*/ 	.short	(.L_26 - .L_25)
.L_25:
        /*007c*/ 	.word	0x00000008
.L_26:


//--------------------- .nv.callgraph             --------------------------
	.section	.nv.callgraph,"",@"SHT_CUDA_CALLGRAPH"
	.align	4
	.sectionentsize	8
	.align		4
        /*0000*/ 	.word	0x00000000
	.align		4
        /*0004*/ 	.word	0xffffffff
	.align		4
        /*0008*/ 	.word	0x00000000
	.align		4
        /*000c*/ 	.word	0xfffffffe
	.align		4
        /*0010*/ 	.word	0x00000000
	.align		4
        /*0014*/ 	.word	0xfffffffd
	.align		4
        /*0018*/ 	.word	0x00000000
	.align		4
        /*001c*/ 	.word	0xfffffffc


//--------------------- .nv.constant4             --------------------------
	.section	.nv.constant4,"a",@progbits
	.align	8
	.align		8
.nv.constant4:
        /*0000*/ 	.dword	__cudart_i2opi_f


//--------------------- .text._Z19sinewave_vbo_kernelP6float4jjf --------------------------
	.section	.text._Z19sinewave_vbo_kernelP6float4jjf,"ax",@progbits
	.align	128
        .global         _Z19sinewave_vbo_kernelP6float4jjf
        .type           _Z19sinewave_vbo_kernelP6float4jjf,@function
        .size           _Z19sinewave_vbo_kernelP6float4jjf,(.L_x_22 - _Z19sinewave_vbo_kernelP6float4jjf)
        .other          _Z19sinewave_vbo_kernelP6float4jjf,@"STO_CUDA_ENTRY STV_DEFAULT"
_Z19sinewave_vbo_kernelP6float4jjf:
.text._Z19sinewave_vbo_kernelP6float4jjf:
[----:B------:R-:W0:Y:S01]  /*0000*/  LDC R1, c[0x0][0x37c] ;  /* 0x0000df00ff017b82 */ /* 0x000e220000000800 */
[----:B------:R-:W1:Y:S01]  /*0010*/  S2R R0, SR_TID.X ;  /* 0x0000000000007919 */ /* 0x000e620000002100 */
[----:B------:R-:W2:Y:S06]  /*0020*/  LDCU UR5, c[0x0][0x388] ;  /* 0x00007100ff0577ac */ /* 0x000eac0008000800 */
[----:B------:R-:W1:Y:S01]  /*0030*/  S2UR UR4, SR_CTAID.X ;  /* 0x00000000000479c3 */ /* 0x000e620000002500 */
[----:B------:R-:W-:Y:S01]  /*0040*/  BSSY.RECONVERGENT B0, `(.L_x_0) ;  /* 0x0000015000007945 */ /* 0x000fe20003800200 */
[----:B------:R-:W3:Y:S01]  /*0050*/  S2R R9, SR_TID.Y ;  /* 0x0000000000097919 */ /* 0x000ee20000002200 */
[----:B0-----:R-:W-:-:S05]  /*0060*/  VIADD R1, R1, 0xffffffe0 ;  /* 0xffffffe001017836 */ /* 0x001fca0000000000 */
[----:B------:R-:W1:Y:S08]  /*0070*/  LDC R7, c[0x0][0x360] ;  /* 0x0000d800ff077b82 */ /* 0x000e700000000800 */
[----:B------:R-:W3:Y:S01]  /*0080*/  LDC R10, c[0x0][0x364] ;  /* 0x0000d900ff0a7b82 */ /* 0x000ee20000000800 */
[----:B--2---:R-:W-:-:S04]  /*0090*/  I2FP.F32.U32 R3, UR5 ;  /* 0x0000000500037c45 */ /* 0x004fc80008201000 */
[----:B------:R-:W0:Y:S03]  /*00a0*/  MUFU.RCP R2, R3 ;  /* 0x0000000300027308 */ /* 0x000e260000001000 */
[----:B------:R-:W3:Y:S01]  /*00b0*/  S2UR UR5, SR_CTAID.Y ;  /* 0x00000000000579c3 */ /* 0x000ee20000002600 */
[----:B-1----:R-:W-:-:S05]  /*00c0*/  IMAD R7, R7, UR4, R0 ;  /* 0x0000000407077c24 */ /* 0x002fca000f8e0200 */
[----:B------:R-:W-:Y:S01]  /*00d0*/  I2FP.F32.U32 R0, R7 ;  /* 0x0000000700007245 */ /* 0x000fe20000201000 */
[----:B0-----:R-:W-:-:S03]  /*00e0*/  FFMA R5, -R3, R2, 1 ;  /* 0x3f80000003057423 */ /* 0x001fc60000000102 */
[----:B------:R-:W0:Y:S01]  /*00f0*/  FCHK P0, R0, R3 ;  /* 0x0000000300007302 */ /* 0x000e220000000000 */
[----:B------:R-:W-:-:S04]  /*0100*/  FFMA R5, R2, R5, R2 ;  /* 0x0000000502057223 */ /* 0x000fc80000000002 */
[----:B------:R-:W-:Y:S01]  /*0110*/  FFMA R4, R0, R5, RZ ;  /* 0x0000000500047223 */ /* 0x000fe200000000ff */
[----:B---3--:R-:W-:-:S03]  /*0120*/  IMAD R10, R10, UR5, R9 ;  /* 0x000000050a0a7c24 */ /* 0x008fc6000f8e0209 */
[----:B------:R-:W-:-:S04]  /*0130*/  FFMA R2, -R3, R4, R0 ;  /* 0x0000000403027223 */ /* 0x000fc80000000100 */
[----:B------:R-:W-:Y:S01]  /*0140*/  FFMA R4, R5, R2, R4 ;  /* 0x0000000205047223 */ /* 0x000fe20000000004 */
[----:B0-----:R-:W-:Y:S06]  /*0150*/  @!P0 BRA `(.L_x_1) ;  /* 0x00000000000c8947 */ /* 0x001fec0003800000 */
[----:B------:R-:W-:-:S07]  /*0160*/  MOV R2, 0x180 ;  /* 0x0000018000027802 */ /* 0x000fce0000000f00 */
[----:B------:R-:W-:Y:S05]  /*0170*/  CALL.REL.NOINC `($__internal_0_$__cuda_sm3x_div_rn_noftz_f32_slowpath) ;  /* 0x0000000c00147944 */ /* 0x000fea0003c00000 */
[----:B------:R-:W-:-:S07]  /*0180*/  IMAD.MOV.U32 R4, RZ, RZ, R0 ;  /* 0x000000ffff047224 */ /* 0x000fce00078e0000 */
.L_x_1:
[----:B------:R-:W-:Y:S05]  /*0190*/  BSYNC.RECONVERGENT B0 ;  /* 0x0000000000007941 */ /* 0x000fea0003800200 */
.L_x_0:
[----:B------:R-:W0:Y:S01]  /*01a0*/  LDCU UR4, c[0x0][0x38c] ;  /* 0x00007180ff0477ac */ /* 0x000e220008000800 */
[----:B------:R-:W-:Y:S01]  /*01b0*/  I2FP.F32.U32 R0, R10 ;  /* 0x0000000a00007245 */ /* 0x000fe20000201000 */
[----:B------:R-:W-:Y:S01]  /*01c0*/  BSSY.RECONVERGENT B0, `(.L_x_2) ;  /* 0x000000d000007945 */ /* 0x000fe20003800200 */
[----:B0-----:R-:W-:-:S04]  /*01d0*/  I2FP.F32.U32 R3, UR4 ;  /* 0x0000000400037c45 */ /* 0x001fc80008201000 */
[----:B------:R-:W0:Y:S08]  /*01e0*/  MUFU.RCP R2, R3 ;  /* 0x0000000300027308 */ /* 0x000e300000001000 */
[----:B------:R-:W1:Y:S01]  /*01f0*/  FCHK P0, R0, R3 ;  /* 0x0000000300007302 */ /* 0x000e620000000000 */
[----:B0-----:R-:W-:-:S04]  /*0200*/  FFMA R5, -R3, R2, 1 ;  /* 0x3f80000003057423 */ /* 0x001fc80000000102 */
[----:B------:R-:W-:-:S04]  /*0210*/  FFMA R5, R2, R5, R2 ;  /* 0x0000000502057223 */ /* 0x000fc80000000002 */
[----:B------:R-:W-:-:S04]  /*0220*/  FFMA R2, R0, R5, RZ ;  /* 0x0000000500027223 */ /* 0x000fc800000000ff */
[----:B------:R-:W-:-:S04]  /*0230*/  FFMA R6, -R3, R2, R0 ;  /* 0x0000000203067223 */ /* 0x000fc80000000100 */
[----:B------:R-:W-:Y:S01]  /*0240*/  FFMA R6, R5, R6, R2 ;  /* 0x0000000605067223 */ /* 0x000fe20000000002 */
[----:B-1----:R-:W-:Y:S06]  /*0250*/  @!P0 BRA `(.L_x_3) ;  /* 0x00000000000c8947 */ /* 0x002fec0003800000 */
[----:B------:R-:W-:-:S07]  /*0260*/  MOV R2, 0x280 ;  /* 0x0000028000027802 */ /* 0x000fce0000000f00 */
[----:B------:R-:W-:Y:S05]  /*0270*/  CALL.REL.NOINC `($__internal_0_$__cuda_sm3x_div_rn_noftz_f32_slowpath) ;  /* 0x0000000800d47944 */ /* 0x000fea0003c00000 */
[----:B------:R-:W-:-:S07]  /*0280*/  IMAD.MOV.U32 R6, RZ, RZ, R0 ;  /* 0x000000ffff067224 */ /* 0x000fce00078e0000 */
.L_x_3:
[----:B------:R-:W-:Y:S05]  /*0290*/  BSYNC.RECONVERGENT B0 ;  /* 0x0000000000007941 */ /* 0x000fea0003800200 */
.L_x_2:
[----:B------:R-:W0:Y:S01]  /*02a0*/  LDC R9, c[0x0][0x390] ;  /* 0x0000e400ff097b82 */ /* 0x000e220000000800 */
[----:B------:R-:W-:Y:S01]  /*02b0*/  IMAD.MOV.U32 R5, RZ, RZ, 0x40000000 ;  /* 0x40000000ff057424 */ /* 0x000fe200078e00ff */
[----:B------:R-:W1:Y:S01]  /*02c0*/  LDCU.64 UR6, c[0x0][0x358] ;  /* 0x00006b00ff0677ac */ /* 0x000e620008000a00 */
[----:B------:R-:W-:Y:S02]  /*02d0*/  BSSY.RECONVERGENT B0, `(.L_x_4) ;  /* 0x0000043000007945 */ /* 0x000fe40003800200 */
[-C--:B------:R-:W-:Y:S01]  /*02e0*/  FFMA R4, R4, R5.reuse, -1 ;  /* 0xbf80000004047423 */ /* 0x080fe20000000005 */
[----:B------:R-:W-:-:S03]  /*02f0*/  FFMA R6, R6, R5, -1 ;  /* 0xbf80000006067423 */ /* 0x000fc60000000005 */
[----:B0-----:R-:W-:-:S04]  /*0300*/  FFMA R11, R4, 4, R9 ;  /* 0x40800000040b7823 */ /* 0x001fc80000000009 */
[C---:B------:R-:W-:Y:S01]  /*0310*/  FMUL R0, R11.reuse, 0.63661974668502807617 ;  /* 0x3f22f9830b007820 */ /* 0x040fe20000400000 */
[----:B------:R-:W-:-:S05]  /*0320*/  FSETP.GE.AND P0, PT, |R11|, 105615, PT ;  /* 0x47ce47800b00780b */ /* 0x000fca0003f06200 */
[----:B------:R-:W0:Y:S02]  /*0330*/  F2I.NTZ R0, R0 ;  /* 0x0000000000007305 */ /* 0x000e240000203100 */
[----:B0-----:R-:W-:-:S05]  /*0340*/  I2FP.F32.S32 R2, R0 ;  /* 0x0000000000027245 */ /* 0x001fca0000201400 */
[----:B------:R-:W-:-:S04]  /*0350*/  FFMA R3, R2, -1.5707962512969970703, R11 ;  /* 0xbfc90fda02037823 */ /* 0x000fc8000000000b */
[----:B------:R-:W-:-:S04]  /*0360*/  FFMA R3, R2, -7.5497894158615963534e-08, R3 ;  /* 0xb3a2216802037823 */ /* 0x000fc80000000003 */
[----:B------:R-:W-:Y:S01]  /*0370*/  FFMA R3, R2, -5.3903029534742383927e-15, R3 ;  /* 0xa7c234c502037823 */ /* 0x000fe20000000003 */
[----:B-1----:R-:W-:Y:S06]  /*0380*/  @!P0 BRA `(.L_x_5) ;  /* 0x0000000000dc8947 */ /* 0x002fec0003800000 */
[----:B------:R-:W-:-:S13]  /*0390*/  FSETP.NEU.AND P0, PT, |R11|, +INF , PT ;  /* 0x7f8000000b00780b */ /* 0x000fda0003f0d200 */
[----:B------:R-:W-:Y:S01]  /*03a0*/  @!P0 FMUL R3, RZ, R11 ;  /* 0x0000000bff038220 */ /* 0x000fe20000400000 */
[----:B------:R-:W-:Y:S01]  /*03b0*/  @!P0 IMAD.MOV.U32 R0, RZ, RZ, RZ ;  /* 0x000000ffff008224 */ /* 0x000fe200078e00ff */
[----:B------:R-:W-:Y:S06]  /*03c0*/  @!P0 BRA `(.L_x_5) ;  /* 0x0000000000cc8947 */ /* 0x000fec0003800000 */
[----:B------:R-:W-:Y:S01]  /*03d0*/  IMAD.SHL.U32 R2, R11, 0x100, RZ ;  /* 0x000001000b027824 */ /* 0x000fe200078e00ff */
[----:B------:R-:W0:Y:S01]  /*03e0*/  LDCU.64 UR8, c[0x4][URZ] ;  /* 0x01000000ff0877ac */ /* 0x000e220008000a00 */
[----:B------:R-:W-:Y:S02]  /*03f0*/  IMAD.MOV.U32 R8, RZ, RZ, RZ ;  /* 0x000000ffff087224 */ /* 0x000fe400078e00ff */
[----:B------:R-:W-:Y:S01]  /*0400*/  IMAD.MOV.U32 R0, RZ, RZ, R1 ;  /* 0x000000ffff007224 */ /* 0x000fe200078e0001 */
[----:B------:R-:W-:Y:S01]  /*0410*/  LOP3.LUT R15, R2, 0x80000000, RZ, 0xfc, !PT ;  /* 0x80000000020f7812 */ /* 0x000fe200078efcff */
[----:B------:R-:W-:Y:S01]  /*0420*/  UMOV UR5, URZ ;  /* 0x000000ff00057c82 */ /* 0x000fe20008000000 */
[----:B------:R-:W-:-:S05]  /*0430*/  UMOV UR4, URZ ;  /* 0x000000ff00047c82 */ /* 0x000fca0008000000 */
.L_x_6:
[----:B0-----:R-:W-:Y:S02]  /*0440*/  IMAD.U32 R12, RZ, RZ, UR8 ;  /* 0x00000008ff0c7e24 */ /* 0x001fe4000f8e00ff */
[----:B------:R-:W-:-:S05]  /*0450*/  IMAD.U32 R13, RZ, RZ, UR9 ;  /* 0x00000009ff0d7e24 */ /* 0x000fca000f8e00ff */
[----:B------:R-:W2:Y:S01]  /*0460*/  LDG.E.CONSTANT R2, desc[UR6][R12.64] ;  /* 0x000000060c027981 */ /* 0x000ea2000c1e9900 */
[----:B------:R-:W-:Y:S02]  /*0470*/  UIADD3 UR8, UP0, UPT, UR8, 0x4, URZ ;  /* 0x0000000408087890 */ /* 0x000fe4000ff1e0ff */
[----:B------:R-:W-:Y:S02]  /*0480*/  UIADD3 UR4, UPT, UPT, UR4, 0x1, URZ ;  /* 0x0000000104047890 */ /* 0x000fe4000fffe0ff */
[----:B------:R-:W-:Y:S02]  /*0490*/  UIADD3.X UR9, UPT, UPT, URZ, UR9, URZ, UP0, !UPT ;  /* 0x00000009ff097290 */ /* 0x000fe400087fe4ff */
[----:B------:R-:W-:Y:S01]  /*04a0*/  UISETP.NE.AND UP0, UPT, UR4, 0x6, UPT ;  /* 0x000000060400788c */ /* 0x000fe2000bf05270 */
[----:B--2---:R-:W-:-:S03]  /*04b0*/  IMAD.WIDE.U32 R2, R2, R15, RZ ;  /* 0x0000000f02027225 */ /* 0x004fc600078e00ff */
[----:B------:R-:W-:-:S04]  /*04c0*/  IADD3 R5, P0, PT, R2, R8, RZ ;  /* 0x0000000802057210 */ /* 0x000fc80007f1e0ff */
[----:B------:R-:W-:Y:S01]  /*04d0*/  IADD3.X R8, PT, PT, R3, UR5, RZ, P0, !PT ;  /* 0x0000000503087c10 */ /* 0x000fe200087fe4ff */
[----:B------:R0:W-:Y:S02]  /*04e0*/  STL [R0], R5 ;  /* 0x0000000500007387 */ /* 0x0001e40000100800 */
[----:B0-----:R-:W-:Y:S01]  /*04f0*/  VIADD R0, R0, 0x4 ;  /* 0x0000000400007836 */ /* 0x001fe20000000000 */
[----:B------:R-:W-:Y:S06]  /*0500*/  BRA.U UP0, `(.L_x_6) ;  /* 0xfffffffd00cc7547 */ /* 0x000fec000b83ffff */
[----:B------:R-:W-:Y:S01]  /*0510*/  SHF.R.U32.HI R5, RZ, 0x17, R11 ;  /* 0x00000017ff057819 */ /* 0x000fe2000001160b */
[----:B------:R0:W-:Y:S03]  /*0520*/  STL [R1+0x18], R8 ;  /* 0x0000180801007387 */ /* 0x0001e60000100800 */
[C---:B------:R-:W-:Y:S02]  /*0530*/  LOP3.LUT R0, R5.reuse, 0xe0, RZ, 0xc0, !PT ;  /* 0x000000e005007812 */ /* 0x040fe400078ec0ff */
[----:B------:R-:W-:-:S03]  /*0540*/  LOP3.LUT P0, RZ, R5, 0x1f, RZ, 0xc0, !PT ;  /* 0x0000001f05ff7812 */ /* 0x000fc6000780c0ff */
[----:B------:R-:W-:-:S05]  /*0550*/  VIADD R0, R0, 0xffffff80 ;  /* 0xffffff8000007836 */ /* 0x000fca0000000000 */
[----:B------:R-:W-:-:S05]  /*0560*/  SHF.R.U32.HI R0, RZ, 0x5, R0 ;  /* 0x00000005ff007819 */ /* 0x000fca0000011600 */
[----:B------:R-:W-:-:S05]  /*0570*/  IMAD R14, R0, -0x4, R1 ;  /* 0xfffffffc000e7824 */ /* 0x000fca00078e0201 */
[----:B------:R-:W2:Y:S04]  /*0580*/  LDL R0, [R14+0x18] ;  /* 0x000018000e007983 */ /* 0x000ea80000100800 */
[----:B------:R-:W2:Y:S04]  /*0590*/  LDL R3, [R14+0x14] ;  /* 0x000014000e037983 */ /* 0x000ea80000100800 */
[----:B------:R-:W3:Y:S01]  /*05a0*/  @P0 LDL R2, [R14+0x10] ;  /* 0x000010000e020983 */ /* 0x000ee20000100800 */
[----:B------:R-:W-:Y:S01]  /*05b0*/  LOP3.LUT R5, R5, 0x1f, RZ, 0xc0, !PT ;  /* 0x0000001f05057812 */ /* 0x000fe200078ec0ff */
[----:B------:R-:W-:Y:S01]  /*05c0*/  UMOV UR4, 0x54442d19 ;  /* 0x54442d1900047882 */ /* 0x000fe20000000000 */
[----:B------:R-:W-:-:S02]  /*05d0*/  UMOV UR5, 0x3bf921fb ;  /* 0x3bf921fb00057882 */ /* 0x000fc40000000000 */
[-C--:B--2---:R-:W-:Y:S02]  /*05e0*/  @P0 SHF.L.W.U32.HI R0, R3, R5.reuse, R0 ;  /* 0x0000000503000219 */ /* 0x084fe40000010e00 */
[----:B---3--:R-:W-:Y:S02]  /*05f0*/  @P0 SHF.L.W.U32.HI R3, R2, R5, R3 ;  /* 0x0000000502030219 */ /* 0x008fe40000010e03 */
[----:B------:R-:W-:Y:S02]  /*0600*/  ISETP.GE.AND P0, PT, R11, RZ, PT ;  /* 0x000000ff0b00720c */ /* 0x000fe40003f06270 */
[C---:B------:R-:W-:Y:S01]  /*0610*/  SHF.L.W.U32.HI R2, R3.reuse, 0x2, R0 ;  /* 0x0000000203027819 */ /* 0x040fe20000010e00 */
[----:B------:R-:W-:-:S03]  /*0620*/  IMAD.SHL.U32 R3, R3, 0x4, RZ ;  /* 0x0000000403037824 */ /* 0x000fc600078e00ff */
[----:B------:R-:W-:Y:S02]  /*0630*/  SHF.R.S32.HI R5, RZ, 0x1f, R2 ;  /* 0x0000001fff057819 */ /* 0x000fe40000011402 */
[----:B------:R-:W-:Y:S02]  /*0640*/  LOP3.LUT R11, R2, R11, RZ, 0x3c, !PT ;  /* 0x0000000b020b7212 */ /* 0x000fe400078e3cff */
[C---:B------:R-:W-:Y:S02]  /*0650*/  LOP3.LUT R12, R5.reuse, R3, RZ, 0x3c, !PT ;  /* 0x00000003050c7212 */ /* 0x040fe400078e3cff */
[----:B------:R-:W-:Y:S02]  /*0660*/  LOP3.LUT R13, R5, R2, RZ, 0x3c, !PT ;  /* 0x00000002050d7212 */ /* 0x000fe400078e3cff */
[----:B------:R-:W-:Y:S02]  /*0670*/  SHF.R.U32.HI R3, RZ, 0x1e, R0 ;  /* 0x0000001eff037819 */ /* 0x000fe40000011600 */
[----:B------:R-:W-:-:S02]  /*0680*/  ISETP.GE.AND P1, PT, R11, RZ, PT ;  /* 0x000000ff0b00720c */ /* 0x000fc40003f26270 */
[----:B------:R-:W1:Y:S01]  /*0690*/  I2F.F64.S64 R12, R12 ;  /* 0x0000000c000c7312 */ /* 0x000e620000301c00 */
[----:B------:R-:W-:-:S05]  /*06a0*/  LEA.HI R0, R2, R3, RZ, 0x1 ;  /* 0x0000000302007211 */ /* 0x000fca00078f08ff */
[----:B------:R-:W-:-:S04]  /*06b0*/  IMAD.MOV R2, RZ, RZ, -R0 ;  /* 0x000000ffff027224 */ /* 0x000fc800078e0a00 */
[----:B------:R-:W-:Y:S01]  /*06c0*/  @!P0 IMAD.MOV.U32 R0, RZ, RZ, R2 ;  /* 0x000000ffff008224 */ /* 0x000fe200078e0002 */
[----:B-1----:R-:W-:-:S10]  /*06d0*/  DMUL R14, R12, UR4 ;  /* 0x000000040c0e7c28 */ /* 0x002fd40008000000 */
[----:B------:R-:W1:Y:S02]  /*06e0*/  F2F.F32.F64 R14, R14 ;  /* 0x0000000e000e7310 */ /* 0x000e640000301000 */
[----:B01----:R-:W-:-:S07]  /*06f0*/  FSEL R3, -R14, R14, !P1 ;  /* 0x0000000e0e037208 */ /* 0x003fce0004800100 */
.L_x_5:
[----:B------:R-:W-:Y:S05]  /*0700*/  BSYNC.RECONVERGENT B0 ;  /* 0x0000000000007941 */ /* 0x000fea0003800200 */
.L_x_4:
[----:B------:R-:W-:Y:S01]  /*0710*/  FFMA R11, R6, 4, R9 ;  /* 0x40800000060b7823 */ /* 0x000fe20000000009 */
[----:B------:R-:W-:Y:S02]  /*0720*/  IMAD.MOV.U32 R14, RZ, RZ, 0x37cbac00 ;  /* 0x37cbac00ff0e7424 */ /* 0x000fe400078e00ff */
[----:B------:R-:W-:Y:S01]  /*0730*/  FMUL R5, R3, R3 ;  /* 0x0000000303057220 */ /* 0x000fe20000400000 */
[C---:B------:R-:W-:Y:S01]  /*0740*/  LOP3.LUT R9, R0.reuse, 0x1, RZ, 0xc0, !PT ;  /* 0x0000000100097812 */ /* 0x040fe200078ec0ff */
[----:B------:R-:W-:Y:S01]  /*0750*/  FMUL R2, R11, 0.63661974668502807617 ;  /* 0x3f22f9830b027820 */ /* 0x000fe20000400000 */
[----:B------:R-:W-:Y:S02]  /*0760*/  IMAD.MOV.U32 R12, RZ, RZ, 0x3d2aaabb ;  /* 0x3d2aaabbff0c7424 */ /* 0x000fe400078e00ff */
[----:B------:R-:W-:Y:S01]  /*0770*/  FFMA R8, R5, R14, -0.0013887860113754868507 ;  /* 0xbab607ed05087423 */ /* 0x000fe2000000000e */
[----:B------:R-:W-:Y:S01]  /*0780*/  ISETP.NE.U32.AND P0, PT, R9, 0x1, PT ;  /* 0x000000010900780c */ /* 0x000fe20003f05070 */
[----:B------:R-:W-:Y:S01]  /*0790*/  IMAD.MOV.U32 R9, RZ, RZ, 0x3effffff ;  /* 0x3effffffff097424 */ /* 0x000fe200078e00ff */
[----:B------:R-:W-:Y:S01]  /*07a0*/  LOP3.LUT P1, RZ, R0, 0x2, RZ, 0xc0, !PT ;  /* 0x0000000200ff7812 */ /* 0x000fe2000782c0ff */
[----:B------:R-:W0:Y:S01]  /*07b0*/  F2I.NTZ R2, R2 ;  /* 0x0000000200027305 */ /* 0x000e220000203100 */
[----:B------:R-:W-:Y:S01]  /*07c0*/  FSEL R8, R8, -0.00019574658654164522886, !P0 ;  /* 0xb94d415308087808 */ /* 0x000fe20004000000 */
[----:B------:R-:W-:Y:S01]  /*07d0*/  BSSY.RECONVERGENT B0, `(.L_x_7) ;  /* 0x0000046000007945 */ /* 0x000fe20003800200 */
[----:B------:R-:W-:-:S02]  /*07e0*/  FSEL R12, R12, 0.0083327032625675201416, !P0 ;  /* 0x3c0885e40c0c7808 */ /* 0x000fc40004000000 */
[----:B------:R-:W-:-:S03]  /*07f0*/  FSEL R0, R3, 1, P0 ;  /* 0x3f80000003007808 */ /* 0x000fc60000000000 */
[----:B------:R-:W-:Y:S01]  /*0800*/  FFMA R8, R5, R8, R12 ;  /* 0x0000000805087223 */ /* 0x000fe2000000000c */
[----:B------:R-:W-:Y:S02]  /*0810*/  FSEL R12, -R9, -0.16666662693023681641, !P0 ;  /* 0xbe2aaaa8090c7808 */ /* 0x000fe40004000100 */
[----:B------:R-:W-:-:S03]  /*0820*/  FSETP.GE.AND P0, PT, |R11|, 105615, PT ;  /* 0x47ce47800b00780b */ /* 0x000fc60003f06200 */
[C---:B------:R-:W-:Y:S01]  /*0830*/  FFMA R8, R5.reuse, R8, R12 ;  /* 0x0000000805087223 */ /* 0x040fe2000000000c */
[----:B0-----:R-:W-:Y:S01]  /*0840*/  I2FP.F32.S32 R16, R2 ;  /* 0x0000000200107245 */ /* 0x001fe20000201400 */
[----:B------:R-:W-:-:S04]  /*0850*/  FFMA R5, R5, R0, RZ ;  /* 0x0000000005057223 */ /* 0x000fc800000000ff */
[----:B------:R-:W-:Y:S01]  /*0860*/  FFMA R3, R16, -1.5707962512969970703, R11 ;  /* 0xbfc90fda10037823 */ /* 0x000fe2000000000b */
[----:B------:R-:W-:-:S03]  /*0870*/  FFMA R9, R5, R8, R0 ;  /* 0x0000000805097223 */ /* 0x000fc60000000000 */
[----:B------:R-:W-:Y:S01]  /*0880*/  FFMA R3, R16, -7.5497894158615963534e-08, R3 ;  /* 0xb3a2216810037823 */ /* 0x000fe20000000003 */
[----:B------:R-:W-:-:S03]  /*0890*/  @P1 FADD R9, RZ, -R9 ;  /* 0x80000009ff091221 */ /* 0x000fc60000000000 */
[----:B------:R-:W-:Y:S01]  /*08a0*/  FFMA R0, R16, -5.3903029534742383927e-15, R3 ;  /* 0xa7c234c510007823 */ /* 0x000fe20000000003 */
[----:B------:R-:W-:Y:S06]  /*08b0*/  @!P0 BRA `(.L_x_8) ;  /* 0x0000000000dc8947 */ /* 0x000fec0003800000 */
        /* <DEDUP_REMOVED lines=11> */
.L_x_9:
        /* <DEDUP_REMOVED lines=44> */
.L_x_8:
[----:B------:R-:W-:Y:S05]  /*0c30*/  BSYNC.RECONVERGENT B0 ;  /* 0x0000000000007941 */ /* 0x000fea0003800200 */
.L_x_7:
[----:B------:R-:W-:Y:S01]  /*0c40*/  FMUL R11, R0, R0 ;  /* 0x00000000000b7220 */ /* 0x000fe20000400000 */
[C---:B------:R-:W-:Y:S01]  /*0c50*/  LOP3.LUT R3, R2.reuse, 0x1, RZ, 0xc0, !PT ;  /* 0x0000000102037812 */ /* 0x040fe200078ec0ff */
[----:B------:R-:W-:Y:S01]  /*0c60*/  IMAD.MOV.U32 R8, RZ, RZ, 0x3c0885e4 ;  /* 0x3c0885e4ff087424 */ /* 0x000fe200078e00ff */
[----:B------:R-:W0:Y:S01]  /*0c70*/  LDCU UR4, c[0x0][0x388] ;  /* 0x00007100ff0477ac */ /* 0x000e220008000800 */
[----:B------:R-:W-:Y:S01]  /*0c80*/  FFMA R14, R11, R14, -0.0013887860113754868507 ;  /* 0xbab607ed0b0e7423 */ /* 0x000fe2000000000e */
[----:B------:R-:W-:Y:S01]  /*0c90*/  ISETP.NE.U32.AND P0, PT, R3, 0x1, PT ;  /* 0x000000010300780c */ /* 0x000fe20003f05070 */
[----:B------:R-:W-:Y:S02]  /*0ca0*/  VIADD R5, R2, 0x1 ;  /* 0x0000000102057836 */ /* 0x000fe40000000000 */
[----:B------:R-:W1:Y:S01]  /*0cb0*/  LDC.64 R2, c[0x0][0x380] ;  /* 0x0000e000ff027b82 */ /* 0x000e620000000a00 */
[----:B------:R-:W-:Y:S01]  /*0cc0*/  IMAD.MOV.U32 R12, RZ, RZ, 0x3e2aaaa8 ;  /* 0x3e2aaaa8ff0c7424 */ /* 0x000fe200078e00ff */
[----:B------:R-:W-:-:S02]  /*0cd0*/  FSEL R14, R14, -0.00019574658654164522886, P0 ;  /* 0xb94d41530e0e7808 */ /* 0x000fc40000000000 */
[----:B------:R-:W-:Y:S02]  /*0ce0*/  FSEL R8, R8, 0.041666727513074874878, !P0 ;  /* 0x3d2aaabb08087808 */ /* 0x000fe40004000000 */
[----:B------:R-:W-:Y:S02]  /*0cf0*/  LOP3.LUT P1, RZ, R5, 0x2, RZ, 0xc0, !PT ;  /* 0x0000000205ff7812 */ /* 0x000fe4000782c0ff */
[----:B------:R-:W-:Y:S01]  /*0d00*/  FSEL R5, -R12, -0.4999999701976776123, !P0 ;  /* 0xbeffffff0c057808 */ /* 0x000fe20004000100 */
[----:B------:R-:W-:Y:S01]  /*0d10*/  FFMA R8, R11, R14, R8 ;  /* 0x0000000e0b087223 */ /* 0x000fe20000000008 */
[----:B------:R-:W-:-:S03]  /*0d20*/  FSEL R0, R0, 1, !P0 ;  /* 0x3f80000000007808 */ /* 0x000fc60004000000 */
[C---:B------:R-:W-:Y:S02]  /*0d30*/  FFMA R5, R11.reuse, R8, R5 ;  /* 0x000000080b057223 */ /* 0x040fe40000000005 */
[----:B------:R-:W-:-:S04]  /*0d40*/  FFMA R11, R11, R0, RZ ;  /* 0x000000000b0b7223 */ /* 0x000fc800000000ff */
[----:B------:R-:W-:Y:S01]  /*0d50*/  FFMA R0, R11, R5, R0 ;  /* 0x000000050b007223 */ /* 0x000fe20000000000 */
[----:B0-----:R-:W-:Y:S02]  /*0d60*/  IMAD R5, R10, UR4, R7 ;  /* 0x000000040a057c24 */ /* 0x001fe4000f8e0207 */
[----:B------:R-:W-:Y:S02]  /*0d70*/  IMAD.MOV.U32 R7, RZ, RZ, 0x3f800000 ;  /* 0x3f800000ff077424 */ /* 0x000fe400078e00ff */
[----:B------:R-:W-:Y:S01]  /*0d80*/  @P1 FADD R0, RZ, -R0 ;  /* 0x80000000ff001221 */ /* 0x000fe20000000000 */
[----:B-1----:R-:W-:-:S04]  /*0d90*/  IMAD.WIDE.U32 R2, R5, 0x10, R2 ;  /* 0x0000001005027825 */ /* 0x002fc800078e0002 */
[----:B------:R-:W-:-:S05]  /*0da0*/  FMUL.D2 R5, R9, R0 ;  /* 0x0000000009057220 */ /* 0x000fca0000300000 */
[----:B------:R-:W-:Y:S01]  /*0db0*/  STG.E.128 desc[UR6][R2.64], R4 ;  /* 0x0000000402007986 */ /* 0x000fe2000c101d06 */
[----:B------:R-:W-:Y:S05]  /*0dc0*/  EXIT ;  /* 0x000000000000794d */ /* 0x000fea0003800000 */
        .weak           $__internal_0_$__cuda_sm3x_div_rn_noftz_f32_slowpath
        .type           $__internal_0_$__cuda_sm3x_div_rn_noftz_f32_slowpath,@function
        .size           $__internal_0_$__cuda_sm3x_div_rn_noftz_f32_slowpath,(.L_x_22 - $__internal_0_$__cuda_sm3x_div_rn_noftz_f32_slowpath)
$__internal_0_$__cuda_sm3x_div_rn_noftz_f32_slowpath:
[----:B------:R-:W-:Y:S01]  /*0dd0*/  SHF.R.U32.HI R6, RZ, 0x17, R3 ;  /* 0x00000017ff067819 */ /* 0x000fe20000011603 */
[----:B------:R-:W-:Y:S01]  /*0de0*/  BSSY.RECONVERGENT B1, `(.L_x_10) ;  /* 0x0000062000017945 */ /* 0x000fe20003800200 */
[----:B------:R-:W-:Y:S02]  /*0df0*/  SHF.R.U32.HI R5, RZ, 0x17, R0 ;  /* 0x00000017ff057819 */ /* 0x000fe40000011600 */
[----:B------:R-:W-:Y:S02]  /*0e00*/  LOP3.LUT R12, R6, 0xff, RZ, 0xc0, !PT ;  /* 0x000000ff060c7812 */ /* 0x000fe400078ec0ff */
[----:B------:R-:W-:-:S03]  /*0e10*/  LOP3.LUT R11, R5, 0xff, RZ, 0xc0, !PT ;  /* 0x000000ff050b7812 */ /* 0x000fc600078ec0ff */
[----:B------:R-:W-:Y:S02]  /*0e20*/  VIADD R8, R12, 0xffffffff ;  /* 0xffffffff0c087836 */ /* 0x000fe40000000000 */
[----:B------:R-:W-:-:S03]  /*0e30*/  VIADD R6, R11, 0xffffffff ;  /* 0xffffffff0b067836 */ /* 0x000fc60000000000 */
[----:B------:R-:W-:-:S04]  /*0e40*/  ISETP.GT.U32.AND P0, PT, R8, 0xfd, PT ;  /* 0x000000fd0800780c */ /* 0x000fc80003f04070 */
[----:B------:R-:W-:-:S13]  /*0e50*/  ISETP.GT.U32.OR P0, PT, R6, 0xfd, P0 ;  /* 0x000000fd0600780c */ /* 0x000fda0000704470 */
[----:B------:R-:W-:Y:S01]  /*0e60*/  @!P0 IMAD.MOV.U32 R5, RZ, RZ, RZ ;  /* 0x000000ffff058224 */ /* 0x000fe200078e00ff */
[----:B------:R-:W-:Y:S06]  /*0e70*/  @!P0 BRA `(.L_x_11) ;  /* 0x00000000005c8947 */ /* 0x000fec0003800000 */
[----:B------:R-:W-:Y:S02]  /*0e80*/  FSETP.GTU.FTZ.AND P0, PT, |R0|, +INF , PT ;  /* 0x7f8000000000780b */ /* 0x000fe40003f1c200 */
[----:B------:R-:W-:-:S04]  /*0e90*/  FSETP.GTU.FTZ.AND P1, PT, |R3|, +INF , PT ;  /* 0x7f8000000300780b */ /* 0x000fc80003f3c200 */
[----:B------:R-:W-:-:S13]  /*0ea0*/  PLOP3.LUT P0, PT, P0, P1, PT, 0xf8, 0x8f ;  /* 0x00000000008f781c */ /* 0x000fda0000703f70 */
[----:B------:R-:W-:Y:S05]  /*0eb0*/  @P0 BRA `(.L_x_12) ;  /* 0x00000004004c0947 */ /* 0x000fea0003800000 */
[----:B------:R-:W-:-:S13]  /*0ec0*/  LOP3.LUT P0, RZ, R3, 0x7fffffff, R0, 0xc8, !PT ;  /* 0x7fffffff03ff7812 */ /* 0x000fda000780c800 */
[----:B------:R-:W-:Y:S05]  /*0ed0*/  @!P0 BRA `(.L_x_13) ;  /* 0x00000004003c8947 */ /* 0x000fea0003800000 */
[C---:B------:R-:W-:Y:S02]  /*0ee0*/  FSETP.NEU.FTZ.AND P2, PT, |R0|.reuse, +INF , PT ;  /* 0x7f8000000000780b */ /* 0x040fe40003f5d200 */
[----:B------:R-:W-:Y:S02]  /*0ef0*/  FSETP.NEU.FTZ.AND P1, PT, |R3|, +INF , PT ;  /* 0x7f8000000300780b */ /* 0x000fe40003f3d200 */
[----:B------:R-:W-:-:S11]  /*0f00*/  FSETP.NEU.FTZ.AND P0, PT, |R0|, +INF , PT ;  /* 0x7f8000000000780b */ /* 0x000fd60003f1d200 */
[----:B------:R-:W-:Y:S05]  /*0f10*/  @!P1 BRA !P2, `(.L_x_13) ;  /* 0x00000004002c9947 */ /* 0x000fea0005000000 */
[----:B------:R-:W-:-:S04]  /*0f20*/  LOP3.LUT P2, RZ, R0, 0x7fffffff, RZ, 0xc0, !PT ;  /* 0x7fffffff00ff7812 */ /* 0x000fc8000784c0ff */
[----:B------:R-:W-:-:S13]  /*0f30*/  PLOP3.LUT P1, PT, P1, P2, PT, 0x2f, 0xf2 ;  /* 0x0000000000f2781c */ /* 0x000fda0000f24577 */
[----:B------:R-:W-:Y:S05]  /*0f40*/  @P1 BRA `(.L_x_14) ;  /* 0x0000000400181947 */ /* 0x000fea0003800000 */
[----:B------:R-:W-:-:S04]  /*0f50*/  LOP3.LUT P1, RZ, R3, 0x7fffffff, RZ, 0xc0, !PT ;  /* 0x7fffffff03ff7812 */ /* 0x000fc8000782c0ff */
[----:B------:R-:W-:-:S13]  /*0f60*/  PLOP3.LUT P0, PT, P0, P1, PT, 0x2f, 0xf2 ;  /* 0x0000000000f2781c */ /* 0x000fda0000702577 */
[----:B------:R-:W-:Y:S05]  /*0f70*/  @P0 BRA `(.L_x_15) ;  /* 0x0000000400000947 */ /* 0x000fea0003800000 */
[----:B------:R-:W-:Y:S02]  /*0f80*/  ISETP.GE.AND P0, PT, R6, RZ, PT ;  /* 0x000000ff0600720c */ /* 0x000fe40003f06270 */
[----:B------:R-:W-:-:S11]  /*0f90*/  ISETP.GE.AND P1, PT, R8, RZ, PT ;  /* 0x000000ff0800720c */ /* 0x000fd60003f26270 */
[----:B------:R-:W-:Y:S02]  /*0fa0*/  @P0 IMAD.MOV.U32 R5, RZ, RZ, RZ ;  /* 0x000000ffff050224 */ /* 0x000fe400078e00ff */
[----:B------:R-:W-:Y:S01]  /*0fb0*/  @!P0 FFMA R0, R0, 1.84467440737095516160e+19, RZ ;  /* 0x5f80000000008823 */ /* 0x000fe200000000ff */
[----:B------:R-:W-:Y:S02]  /*0fc0*/  @!P0 IMAD.MOV.U32 R5, RZ, RZ, -0x40 ;  /* 0xffffffc0ff058424 */ /* 0x000fe400078e00ff */
[----:B------:R-:W-:Y:S02]  /*0fd0*/  @!P1 FFMA R3, R3, 1.84467440737095516160e+19, RZ ;  /* 0x5f80000003039823 */ /* 0x000fe400000000ff */
[----:B------:R-:W-:-:S07]  /*0fe0*/  @!P1 VIADD R5, R5, 0x40 ;  /* 0x0000004005059836 */ /* 0x000fce0000000000 */
.L_x_11:
[----:B------:R-:W-:Y:S01]  /*0ff0*/  LEA R6, R12, 0xc0800000, 0x17 ;  /* 0xc08000000c067811 */ /* 0x000fe200078eb8ff */
[----:B------:R-:W-:Y:S04]  /*1000*/  BSSY.RECONVERGENT B2, `(.L_x_16) ;  /* 0x0000036000027945 */ /* 0x000fe80003800200 */
[----:B------:R-:W-:Y:S02]  /*1010*/  IMAD.IADD R6, R3, 0x1, -R6 ;  /* 0x0000000103067824 */ /* 0x000fe400078e0a06 */
[----:B------:R-:W-:Y:S02]  /*1020*/  VIADD R3, R11, 0xffffff81 ;  /* 0xffffff810b037836 */ /* 0x000fe40000000000 */
[----:B------:R0:W1:Y:S01]  /*1030*/  MUFU.RCP R8, R6 ;  /* 0x0000000600087308 */ /* 0x0000620000001000 */
[----:B------:R-:W-:Y:S01]  /*1040*/  FADD.FTZ R9, -R6, -RZ ;  /* 0x800000ff06097221 */ /* 0x000fe20000010100 */
[C---:B------:R-:W-:Y:S01]  /*1050*/  IMAD R0, R3.reuse, -0x800000, R0 ;  /* 0xff80000003007824 */ /* 0x040fe200078e0200 */
[----:B0-----:R-:W-:-:S05]  /*1060*/  IADD3 R6, PT, PT, R3, 0x7f, -R12 ;  /* 0x0000007f03067810 */ /* 0x001fca0007ffe80c */
[----:B------:R-:W-:Y:S02]  /*1070*/  IMAD.IADD R6, R6, 0x1, R5 ;  /* 0x0000000106067824 */ /* 0x000fe400078e0205 */
[----:B-1----:R-:W-:-:S04]  /*1080*/  FFMA R11, R8, R9, 1 ;  /* 0x3f800000080b7423 */ /* 0x002fc80000000009 */
[----:B------:R-:W-:-:S04]  /*1090*/  FFMA R13, R8, R11, R8 ;  /* 0x0000000b080d7223 */ /* 0x000fc80000000008 */
[----:B------:R-:W-:-:S04]  /*10a0*/  FFMA R8, R0, R13, RZ ;  /* 0x0000000d00087223 */ /* 0x000fc800000000ff */
[----:B------:R-:W-:-:S04]  /*10b0*/  FFMA R11, R9, R8, R0 ;  /* 0x00000008090b7223 */ /* 0x000fc80000000000 */
[----:B------:R-:W-:-:S04]  /*10c0*/  FFMA R8, R13, R11, R8 ;  /* 0x0000000b0d087223 */ /* 0x000fc80000000008 */
[----:B------:R-:W-:-:S04]  /*10d0*/  FFMA R9, R9, R8, R0 ;  /* 0x0000000809097223 */ /* 0x000fc80000000000 */
[----:B------:R-:W-:-:S05]  /*10e0*/  FFMA R0, R13, R9, R8 ;  /* 0x000000090d007223 */ /* 0x000fca0000000008 */
[----:B------:R-:W-:-:S04]  /*10f0*/  SHF.R.U32.HI R3, RZ, 0x17, R0 ;  /* 0x00000017ff037819 */ /* 0x000fc80000011600 */
[----:B------:R-:W-:-:S05]  /*1100*/  LOP3.LUT R3, R3, 0xff, RZ, 0xc0, !PT ;  /* 0x000000ff03037812 */ /* 0x000fca00078ec0ff */
[----:B------:R-:W-:-:S04]  /*1110*/  IMAD.IADD R11, R3, 0x1, R6 ;  /* 0x00000001030b7824 */ /* 0x000fc800078e0206 */
[----:B------:R-:W-:-:S05]  /*1120*/  VIADD R3, R11, 0xffffffff ;  /* 0xffffffff0b037836 */ /* 0x000fca0000000000 */
[----:B------:R-:W-:-:S13]  /*1130*/  ISETP.GE.U32.AND P0, PT, R3, 0xfe, PT ;  /* 0x000000fe0300780c */ /* 0x000fda0003f06070 */
[----:B------:R-:W-:Y:S05]  /*1140*/  @!P0 BRA `(.L_x_17) ;  /* 0x0000000000808947 */ /* 0x000fea0003800000 */
[----:B------:R-:W-:-:S13]  /*1150*/  ISETP.GT.AND P0, PT, R11, 0xfe, PT ;  /* 0x000000fe0b00780c */ /* 0x000fda0003f04270 */
[----:B------:R-:W-:Y:S05]  /*1160*/  @P0 BRA `(.L_x_18) ;  /* 0x00000000006c0947 */ /* 0x000fea0003800000 */
[----:B------:R-:W-:-:S13]  /*1170*/  ISETP.GE.AND P0, PT, R11, 0x1, PT ;  /* 0x000000010b00780c */ /* 0x000fda0003f06270 */
[----:B------:R-:W-:Y:S05]  /*1180*/  @P0 BRA `(.L_x_19) ;  /* 0x0000000000740947 */ /* 0x000fea0003800000 */
[----:B------:R-:W-:Y:S02]  /*1190*/  ISETP.GE.AND P0, PT, R11, -0x18, PT ;  /* 0xffffffe80b00780c */ /* 0x000fe40003f06270 */
[----:B------:R-:W-:-:S11]  /*11a0*/  LOP3.LUT R0, R0, 0x80000000, RZ, 0xc0, !PT ;  /* 0x8000000000007812 */ /* 0x000fd600078ec0ff */
[----:B------:R-:W-:Y:S05]  /*11b0*/  @!P0 BRA `(.L_x_19) ;  /* 0x0000000000688947 */ /* 0x000fea0003800000 */
[CCC-:B------:R-:W-:Y:S01]  /*11c0*/  FFMA.RZ R3, R13.reuse, R9.reuse, R8.reuse ;  /* 0x000000090d037223 */ /* 0x1c0fe2000000c008 */
[-CC-:B------:R-:W-:Y:S01]  /*11d0*/  FFMA.RM R6, R13, R9.reuse, R8.reuse ;  /* 0x000000090d067223 */ /* 0x180fe20000004008 */
[C---:B------:R-:W-:Y:S02]  /*11e0*/  ISETP.NE.AND P2, PT, R11.reuse, RZ, PT ;  /* 0x000000ff0b00720c */ /* 0x040fe40003f45270 */
[----:B------:R-:W-:Y:S02]  /*11f0*/  ISETP.NE.AND P1, PT, R11, RZ, PT ;  /* 0x000000ff0b00720c */ /* 0x000fe40003f25270 */
[----:B------:R-:W-:Y:S01]  /*1200*/  LOP3.LUT R5, R3, 0x7fffff, RZ, 0xc0, !PT ;  /* 0x007fffff03057812 */ /* 0x000fe200078ec0ff */
[----:B------:R-:W-:Y:S01]  /*1210*/  FFMA.RP R3, R13, R9, R8 ;  /* 0x000000090d037223 */ /* 0x000fe20000008008 */
[----:B------:R-:W-:Y:S02]  /*1220*/  VIADD R8, R11, 0x20 ;  /* 0x000000200b087836 */ /* 0x000fe40000000000 */
[----:B------:R-:W-:Y:S01]  /*1230*/  LOP3.LUT R5, R5, 0x800000, RZ, 0xfc, !PT ;  /* 0x0080000005057812 */ /* 0x000fe200078efcff */
[----:B------:R-:W-:Y:S01]  /*1240*/  IMAD.MOV R9, RZ, RZ, -R11 ;  /* 0x000000ffff097224 */ /* 0x000fe200078e0a0b */
[----:B------:R-:W-:-:S02]  /*1250*/  FSETP.NEU.FTZ.AND P0, PT, R3, R6, PT ;  /* 0x000000060300720b */ /* 0x000fc40003f1d000 */
[----:B------:R-:W-:Y:S02]  /*1260*/  SHF.L.U32 R8, R5, R8, RZ ;  /* 0x0000000805087219 */ /* 0x000fe400000006ff */
[----:B------:R-:W-:Y:S02]  /*1270*/  SEL R6, R9, RZ, P2 ;  /* 0x000000ff09067207 */ /* 0x000fe40001000000 */
[----:B------:R-:W-:Y:S02]  /*1280*/  ISETP.NE.AND P1, PT, R8, RZ, P1 ;  /* 0x000000ff0800720c */ /* 0x000fe40000f25270 */
[----:B------:R-:W-:Y:S02]  /*1290*/  SHF.R.U32.HI R6, RZ, R6, R5 ;  /* 0x00000006ff067219 */ /* 0x000fe40000011605 */
[----:B------:R-:W-:Y:S02]  /*12a0*/  PLOP3.LUT P0, PT, P0, P1, PT, 0xf8, 0x8f ;  /* 0x00000000008f781c */ /* 0x000fe40000703f70 */
[----:B------:R-:W-:-:S02]  /*12b0*/  SHF.R.U32.HI R8, RZ, 0x1, R6 ;  /* 0x00000001ff087819 */ /* 0x000fc40000011606 */
[----:B------:R-:W-:-:S04]  /*12c0*/  SEL R3, RZ, 0x1, !P0 ;  /* 0x00000001ff037807 */ /* 0x000fc80004000000 */
[----:B------:R-:W-:-:S04]  /*12d0*/  LOP3.LUT R3, R3, 0x1, R8, 0xf8, !PT ;  /* 0x0000000103037812 */ /* 0x000fc800078ef808 */
[----:B------:R-:W-:-:S05]  /*12e0*/  LOP3.LUT R3, R3, R6, RZ, 0xc0, !PT ;  /* 0x0000000603037212 */ /* 0x000fca00078ec0ff */
[----:B------:R-:W-:-:S05]  /*12f0*/  IMAD.IADD R3, R8, 0x1, R3 ;  /* 0x0000000108037824 */ /* 0x000fca00078e0203 */
[----:B------:R-:W-:Y:S01]  /*1300*/  LOP3.LUT R0, R3, R0, RZ, 0xfc, !PT ;  /* 0x0000000003007212 */ /* 0x000fe200078efcff */
[----:B------:R-:W-:Y:S06]  /*1310*/  BRA `(.L_x_19) ;  /* 0x0000000000107947 */ /* 0x000fec0003800000 */
.L_x_18:
[----:B------:R-:W-:-:S04]  /*1320*/  LOP3.LUT R0, R0, 0x80000000, RZ, 0xc0, !PT ;  /* 0x8000000000007812 */ /* 0x000fc800078ec0ff */
[----:B------:R-:W-:Y:S01]  /*1330*/  LOP3.LUT R0, R0, 0x7f800000, RZ, 0xfc, !PT ;  /* 0x7f80000000007812 */ /* 0x000fe200078efcff */
[----:B------:R-:W-:Y:S06]  /*1340*/  BRA `(.L_x_19) ;  /* 0x0000000000047947 */ /* 0x000fec0003800000 */
.L_x_17:
[----:B------:R-:W-:-:S07]  /*1350*/  IMAD R0, R6, 0x800000, R0 ;  /* 0x0080000006007824 */ /* 0x000fce00078e0200 */
.L_x_19:
[----:B------:R-:W-:Y:S05]  /*1360*/  BSYNC.RECONVERGENT B2 ;  /* 0x0000000000027941 */ /* 0x000fea0003800200 */
.L_x_16:
[----:B------:R-:W-:Y:S05]  /*1370*/  BRA `(.L_x_20) ;  /* 0x0000000000207947 */ /* 0x000fea0003800000 */
.L_x_15:
[----:B------:R-:W-:-:S04]  /*1380*/  LOP3.LUT R0, R3, 0x80000000, R0, 0x48, !PT ;  /* 0x8000000003007812 */ /* 0x000fc800078e4800 */
[----:B------:R-:W-:Y:S01]  /*1390*/  LOP3.LUT R0, R0, 0x7f800000, RZ, 0xfc, !PT ;  /* 0x7f80000000007812 */ /* 0x000fe200078efcff */
[----:B------:R-:W-:Y:S06]  /*13a0*/  BRA `(.L_x_20) ;  /* 0x0000000000147947 */ /* 0x000fec0003800000 */
.L_x_14:
[----:B------:R-:W-:Y:S01]  /*13b0*/  LOP3.LUT R0, R3, 0x80000000, R0, 0x48, !PT ;  /* 0x8000000003007812 */ /* 0x000fe200078e4800 */
[----:B------:R-:W-:Y:S06]  /*13c0*/  BRA `(.L_x_20) ;  /* 0x00000000000c7947 */ /* 0x000fec0003800000 */
.L_x_13:
[----:B------:R-:W0:Y:S01]  /*13d0*/  MUFU.RSQ R0, -QNAN ;  /* 0xffc0000000007908 */ /* 0x000e220000001400 */
[----:B------:R-:W-:Y:S05]  /*13e0*/  BRA `(.L_x_20) ;  /* 0x0000000000047947 */ /* 0x000fea0003800000 */
.L_x_12:
[----:B------:R-:W-:-:S07]  /*13f0*/  FADD.FTZ R0, R0, R3 ;  /* 0x0000000300007221 */ /* 0x000fce0000010000 */
.L_x_20:
[----:B------:R-:W-:Y:S05]  /*1400*/  BSYNC.RECONVERGENT B1 ;  /* 0x0000000000017941 */ /* 0x000fea0003800200 */
.L_x_10:
[----:B------:R-:W-:-:S04]  /*1410*/  IMAD.MOV.U32 R3, RZ, RZ, 0x0 ;  /* 0x00000000ff037424 */ /* 0x000fc800078e00ff */
[----:B0-----:R-:W-:Y:S05]  /*1420*/  RET.REL.NODEC R2 `(_Z19sinewave_vbo_kernelP6float4jjf) ;  /* 0xffffffe802f47950 */ /* 0x001fea0003c3ffff */
.L_x_21:
[----:B------:R-:W-:-:S00]  /*1430*/  BRA `(.L_x_21) ;  /* 0xfffffffc00fc7947 */ /* 0x000fc0000383ffff */
[----:B------:R-:W-:-:S00]  /*1440*/  NOP ;  /* 0x0000000000007918 */ /* 0x000fc00000000000 */
        /* <DEDUP_REMOVED lines=11> */
.L_x_22:


//--------------------- .nv.global.init           --------------------------
	.section	.nv.global.init,"aw",@progbits
	.align	4
.nv.global.init:
	.type		__cudart_i2opi_f,@object
	.size		__cudart_i2opi_f,(.L_0 - __cudart_i2opi_f)
__cudart_i2opi_f:
        /*0000*/ 	.byte	0x41, 0x90, 0x43, 0x3c, 0x99, 0x95, 0x62, 0xdb, 0xc0, 0xdd, 0x34, 0xf5, 0xd1, 0x57, 0x27, 0xfc
        /*0010*/ 	.byte	0x29, 0x15, 0x44, 0x4e, 0x6e, 0x83, 0xf9, 0xa2
.L_0:


//--------------------- .nv.shared.reserved.0     --------------------------
	.section	.nv.shared.reserved.0,"aw",@nobits
	.weak		__nv_reservedSMEM_offset_0_alias
	.size		__nv_reservedSMEM_offset_0_alias, 0, 64
	.other		__nv_reservedSMEM_offset_0_alias,@"STO_CUDA_RESERVED_SHARED STV_DEFAULT"
__nv_reservedSMEM_offset_0_alias:
	.zero		0
	.zero		64


//--------------------- .nv.constant0._Z19sinewave_vbo_kernelP6float4jjf --------------------------
	.section	.nv.constant0._Z19sinewave_vbo_kernelP6float4jjf,"a",@progbits
	.sectionflags	@""
	.align	4
.nv.constant0._Z19sinewave_vbo_kernelP6float4jjf:
	.zero		916


//--------------------- SYMBOLS --------------------------

	.type		.nv.reservedSmem.offset0,@object
	.size		.nv.reservedSmem.offset0,0x4
